//
// Generated by NVIDIA NVVM Compiler
//
// Compiler Build ID: CL-36424714
// Cuda compilation tools, release 13.0, V13.0.88
// Based on NVVM 20.0.0
//

.version 9.0
.target sm_100
.address_size 64

	// .globl	_Z13reduce_kernelPfS_j
.extern .shared .align 16 .b8 shared_memory[];

.visible .entry _Z13reduce_kernelPfS_j(
	.param .u64 .ptr .align 1 _Z13reduce_kernelPfS_j_param_0,
	.param .u64 .ptr .align 1 _Z13reduce_kernelPfS_j_param_1,
	.param .u32 _Z13reduce_kernelPfS_j_param_2
)
{
	.reg .pred 	%p<6>;
	.reg .b32 	%r<15>;
	.reg .b32 	%f<12>;
	.reg .b64 	%rd<23>;

	ld.param.u64 	%rd9, [_Z13reduce_kernelPfS_j_param_0];
	ld.param.u64 	%rd8, [_Z13reduce_kernelPfS_j_param_1];
	ld.param.u32 	%r5, [_Z13reduce_kernelPfS_j_param_2];
	cvta.to.global.u64 	%rd1, %rd9;
	mov.u32 	%r1, %ntid.x;
	mov.u32 	%r2, %ctaid.x;
	mul.lo.s32 	%r6, %r2, %r1;
	shl.b32 	%r7, %r6, 1;
	mov.u32 	%r3, %tid.x;
	add.s32 	%r8, %r7, %r3;
	cvt.u64.u32 	%rd2, %r8;
	setp.ge.u32 	%p1, %r8, %r5;
	mov.f32 	%f11, 0f00000000;
	@%p1 bra 	$L__BB0_4;
	cvt.u64.u32 	%rd3, %r1;
	add.s64 	%rd10, %rd2, %rd3;
	cvt.u64.u32 	%rd11, %r5;
	setp.ge.u64 	%p2, %rd10, %rd11;
	@%p2 bra 	$L__BB0_3;
	shl.b64 	%rd14, %rd2, 2;
	add.s64 	%rd15, %rd1, %rd14;
	ld.global.f32 	%f5, [%rd15];
	shl.b64 	%rd16, %rd3, 2;
	add.s64 	%rd17, %rd15, %rd16;
	ld.global.f32 	%f6, [%rd17];
	add.f32 	%f11, %f5, %f6;
	bra.uni 	$L__BB0_4;
$L__BB0_3:
	shl.b64 	%rd12, %rd2, 2;
	add.s64 	%rd13, %rd1, %rd12;
	ld.global.f32 	%f11, [%rd13];
$L__BB0_4:
	shl.b32 	%r9, %r3, 2;
	mov.u32 	%r10, shared_memory;
	add.s32 	%r4, %r10, %r9;
	st.shared.f32 	[%r4], %f11;
	bar.sync 	0;
	setp.lt.u32 	%p3, %r1, 2;
	@%p3 bra 	$L__BB0_9;
	shr.u32 	%r11, %r1, 1;
	cvt.u64.u32 	%rd22, %r11;
	cvt.u64.u32 	%rd5, %r3;
$L__BB0_6:
	setp.le.u64 	%p4, %rd22, %rd5;
	@%p4 bra 	$L__BB0_8;
	cvt.u32.u64 	%r12, %rd22;
	shl.b32 	%r13, %r12, 2;
	add.s32 	%r14, %r4, %r13;
	ld.shared.f32 	%f7, [%r14];
	ld.shared.f32 	%f8, [%r4];
	add.f32 	%f9, %f7, %f8;
	st.shared.f32 	[%r4], %f9;
$L__BB0_8:
	bar.sync 	0;
	shr.u64 	%rd7, %rd22, 1;
	setp.gt.u64 	%p5, %rd22, 1;
	mov.u64 	%rd22, %rd7;
	@%p5 bra 	$L__BB0_6;
$L__BB0_9:
	cvta.to.global.u64 	%rd18, %rd8;
	ld.shared.f32 	%f10, [shared_memory];
	mul.wide.u32 	%rd19, %r2, 4;
	add.s64 	%rd20, %rd18, %rd19;
	st.global.f32 	[%rd20], %f10;
	add.s64 	%rd21, %rd1, %rd19;
	st.global.f32 	[%rd21], %f10;
	bar.sync 	0;
	ret;

}


// ===== COMPILED SASS (sm_100) =====

	.target	sm_100

	.elftype	@"ET_EXEC"


//--------------------- .note.nv.tkinfo           --------------------------
	.section	.note.nv.tkinfo,"",@"SHT_NOTE"
	.sectionflags	@"SHF_NOTE_NV_TKINFO"
	.tkinfo
        /*0018*/ 	.word	0x00000002
        /*0030*/ 	.string	""
        /*0030*/ 	.string	"ptxas"
        /*0030*/ 	.string	"Cuda compilation tools, release 13.0, V13.0.88"
        /*0030*/ 	.string	"Build cuda_13.0.r13.0/compiler.36424714_0"
        /*0030*/ 	.string	"-arch sm_100 -m 64 "



//--------------------- .note.nv.cuinfo           --------------------------
	.section	.note.nv.cuinfo,"",@"SHT_NOTE"
	.sectionflags	@"SHF_NOTE_NV_CUINFO"
        /*0018*/ 	.short	0x0002
        /*001a*/ 	.short	0x0064
        /*001c*/ 	.short	0x0082
	.zero		2


//--------------------- .nv.info                  --------------------------
	.section	.nv.info,"",@"SHT_CUDA_INFO"
	.align	4


	//----- nvinfo : EIATTR_REGCOUNT
	.align		4
        /*0000*/ 	.byte	0x04, 0x2f
        /*0002*/ 	.short	(.L_1 - .L_0)
	.align		4
.L_0:
        /*0004*/ 	.word	index@(_Z13reduce_kernelPfS_j)
        /*0008*/ 	.word	0x0000000c


	//----- nvinfo : EIATTR_FRAME_SIZE
	.align		4
.L_1:
        /*000c*/ 	.byte	0x04, 0x11
        /*000e*/ 	.short	(.L_3 - .L_2)
	.align		4
.L_2:
        /*0010*/ 	.word	index@(_Z13reduce_kernelPfS_j)
        /*0014*/ 	.word	0x00000000


	//----- nvinfo : EIATTR_MIN_STACK_SIZE
	.align		4
.L_3:
        /*0018*/ 	.byte	0x04, 0x12
        /*001a*/ 	.short	(.L_5 - .L_4)
	.align		4
.L_4:
        /*001c*/ 	.word	index@(_Z13reduce_kernelPfS_j)
        /*0020*/ 	.word	0x00000000
.L_5:


//--------------------- .nv.compat                --------------------------
	.section	.nv.compat,"",@"SHT_CUDA_COMPAT_INFO"
	.align	4
        /*0000*/ 	.byte	0x02, 0x09, 0x00, 0x00, 0x02, 0x02, 0x01, 0x00, 0x02, 0x05, 0x05, 0x00, 0x03, 0x07, 0x01, 0x01
        /*0010*/ 	.byte	0x02, 0x03, 0x00, 0x00, 0x02, 0x06, 0x01, 0x00, 0x04, 0x0b, 0x08, 0x00, 0x09, 0x00, 0x00, 0x00
        /*0020*/ 	.byte	0x00, 0x00, 0x00, 0x00


//--------------------- .nv.info._Z13reduce_kernelPfS_j --------------------------
	.section	.nv.info._Z13reduce_kernelPfS_j,"",@"SHT_CUDA_INFO"
	.sectionflags	@""
	.align	4


	//----- nvinfo : EIATTR_CUDA_API_VERSION
	.align		4
        /*0000*/ 	.byte	0x04, 0x37
        /*0002*/ 	.short	(.L_7 - .L_6)
.L_6:
        /*0004*/ 	.word	0x00000082


	//----- nvinfo : EIATTR_KPARAM_INFO
	.align		4
.L_7:
        /*0008*/ 	.byte	0x04, 0x17
        /*000a*/ 	.short	(.L_9 - .L_8)
.L_8:
        /*000c*/ 	.word	0x00000000
        /*0010*/ 	.short	0x0002
        /*0012*/ 	.short	0x0010
        /*0014*/ 	.byte	0x00, 0xf0, 0x11, 0x00


	//----- nvinfo : EIATTR_KPARAM_INFO
	.align		4
.L_9:
        /*0018*/ 	.byte	0x04, 0x17
        /*001a*/ 	.short	(.L_11 - .L_10)
.L_10:
        /*001c*/ 	.word	0x00000000
        /*0020*/ 	.short	0x0001
        /*0022*/ 	.short	0x0008
        /*0024*/ 	.byte	0x00, 0xf5, 0x21, 0x00


	//----- nvinfo : EIATTR_KPARAM_INFO
	.align		4
.L_11:
        /*0028*/ 	.byte	0x04, 0x17
        /*002a*/ 	.short	(.L_13 - .L_12)
.L_12:
        /*002c*/ 	.word	0x00000000
        /*0030*/ 	.short	0x0000
        /*0032*/ 	.short	0x0000
        /*0034*/ 	.byte	0x00, 0xf5, 0x21, 0x00


	//----- nvinfo : EIATTR_SPARSE_MMA_MASK
	.align		4
.L_13:
        /*0038*/ 	.byte	0x03, 0x50
        /*003a*/ 	.short	0x0000


	//----- nvinfo : EIATTR_MAXREG_COUNT
	.align		4
        /*003c*/ 	.byte	0x03, 0x1b
        /*003e*/ 	.short	0x00ff


	//----- nvinfo : EIATTR_NUM_BARRIERS
	.align		4
        /*0040*/ 	.byte	0x02, 0x4c
        /*0042*/ 	.byte	0x01
	.zero		1


	//----- nvinfo : EIATTR_MERCURY_ISA_VERSION
	.align		4
        /*0044*/ 	.byte	0x03, 0x5f
        /*0046*/ 	.short	0x0101


	//----- nvinfo : EIATTR_VRC_CTA_INIT_COUNT
	.align		4
        /*0048*/ 	.byte	0x02, 0x4a
	.zero		1
	.zero		1


	//----- nvinfo : EIATTR_EXIT_INSTR_OFFSETS
	.align		4
        /*004c*/ 	.byte	0x04, 0x1c
        /*004e*/ 	.short	(.L_15 - .L_14)


	//   ....[0]....
.L_14:
        /*0050*/ 	.word	0x000003e0


	//----- nvinfo : EIATTR_CRS_STACK_SIZE
	.align		4
.L_15:
        /*0054*/ 	.byte	0x04, 0x1e
        /*0056*/ 	.short	(.L_17 - .L_16)
.L_16:
        /*0058*/ 	.word	0x00000000


	//----- nvinfo : EIATTR_CBANK_PARAM_SIZE
	.align		4
.L_17:
        /*005c*/ 	.byte	0x03, 0x19
        /*005e*/ 	.short	0x0014


	//----- nvinfo : EIATTR_PARAM_CBANK
	.align		4
        /*0060*/ 	.byte	0x04, 0x0a
        /*0062*/ 	.short	(.L_19 - .L_18)
	.align		4
.L_18:
        /*0064*/ 	.word	index@(.nv.constant0._Z13reduce_kernelPfS_j)
        /*0068*/ 	.short	0x0380
        /*006a*/ 	.short	0x0014


	//----- nvinfo : EIATTR_SW_WAR
	.align		4
.L_19:
        /*006c*/ 	.byte	0x04, 0x36
        /*006e*/ 	.short	(.L_21 - .L_20)
.L_20:
        /*0070*/ 	.word	0x00000008
.L_21:


//--------------------- .nv.callgraph             --------------------------
	.section	.nv.callgraph,"",@"SHT_CUDA_CALLGRAPH"
	.align	4
	.sectionentsize	8
	.align		4
        /*0000*/ 	.word	0x00000000
	.align		4
        /*0004*/ 	.word	0xffffffff
	.align		4
        /*0008*/ 	.word	0x00000000
	.align		4
        /*000c*/ 	.word	0xfffffffe
	.align		4
        /*0010*/ 	.word	0x00000000
	.align		4
        /*0014*/ 	.word	0xfffffffd
	.align		4
        /*0018*/ 	.word	0x00000000
	.align		4
        /*001c*/ 	.word	0xfffffffc


//--------------------- .text._Z13reduce_kernelPfS_j --------------------------
	.section	.text._Z13reduce_kernelPfS_j,"ax",@progbits
	.align	128
        .global         _Z13reduce_kernelPfS_j
        .type           _Z13reduce_kernelPfS_j,@function
        .size           _Z13reduce_kernelPfS_j,(.L_x_5 - _Z13reduce_kernelPfS_j)
        .other          _Z13reduce_kernelPfS_j,@"STO_CUDA_ENTRY STV_DEFAULT"
_Z13reduce_kernelPfS_j:
.text._Z13reduce_kernelPfS_j:
[----:B------:R-:W-:Y:S01]  /*0000*/  LDC R1, c[0x0][0x37c] ;  /* 0x0000df00ff017b82 */ /* 0x000fe20000000800 */
[----:B------:R-:W0:Y:S07]  /*0010*/  S2R R0, SR_CTAID.X ;  /* 0x0000000000007919 */ /* 0x000e2e0000002500 */
[----:B------:R-:W0:Y:S01]  /*0020*/  LDC R7, c[0x0][0x360] ;  /* 0x0000d800ff077b82 */ /* 0x000e220000000800 */
[----:B------:R-:W1:Y:S01]  /*0030*/  LDCU UR4, c[0x0][0x390] ;  /* 0x00007200ff0477ac */ /* 0x000e620008000800 */
[----:B------:R-:W-:Y:S01]  /*0040*/  BSSY.RECONVERGENT B0, `(.L_x_0) ;  /* 0x0000015000007945 */ /* 0x000fe20003800200 */
[----:B------:R-:W2:Y:S01]  /*0050*/  S2R R9, SR_TID.X ;  /* 0x0000000000097919 */ /* 0x000ea20000002100 */
[----:B------:R-:W-:Y:S01]  /*0060*/  IMAD.MOV.U32 R6, RZ, RZ, RZ ;  /* 0x000000ffff067224 */ /* 0x000fe200078e00ff */
[----:B------:R-:W3:Y:S01]  /*0070*/  LDCU.64 UR6, c[0x0][0x358] ;  /* 0x00006b00ff0677ac */ /* 0x000ee20008000a00 */
[----:B0-----:R-:W-:-:S04]  /*0080*/  IMAD R2, R7, R0, RZ ;  /* 0x0000000007027224 */ /* 0x001fc800078e02ff */
[----:B--2---:R-:W-:-:S05]  /*0090*/  IMAD R3, R2, 0x2, R9 ;  /* 0x0000000202037824 */ /* 0x004fca00078e0209 */
[----:B-1----:R-:W-:-:S13]  /*00a0*/  ISETP.GE.U32.AND P0, PT, R3, UR4, PT ;  /* 0x0000000403007c0c */ /* 0x002fda000bf06070 */
[----:B---3--:R-:W-:Y:S05]  /*00b0*/  @P0 BRA `(.L_x_1) ;  /* 0x0000000000340947 */ /* 0x008fea0003800000 */
[----:B------:R-:W0:Y:S01]  /*00c0*/  LDCU.64 UR8, c[0x0][0x380] ;  /* 0x00007000ff0877ac */ /* 0x000e220008000a00 */
[----:B------:R-:W-:-:S04]  /*00d0*/  IADD3 R2, P1, PT, R3, R7, RZ ;  /* 0x0000000703027210 */ /* 0x000fc80007f3e0ff */
[----:B------:R-:W-:Y:S01]  /*00e0*/  ISETP.GE.U32.AND P0, PT, R2, UR4, PT ;  /* 0x0000000402007c0c */ /* 0x000fe2000bf06070 */
[----:B------:R-:W-:-:S05]  /*00f0*/  IMAD.X R2, RZ, RZ, RZ, P1 ;  /* 0x000000ffff027224 */ /* 0x000fca00008e06ff */
[----:B------:R-:W-:Y:S02]  /*0100*/  ISETP.GE.U32.AND.EX P0, PT, R2, RZ, PT, P0 ;  /* 0x000000ff0200720c */ /* 0x000fe40003f06100 */
[----:B0-----:R-:W-:-:S04]  /*0110*/  LEA R2, P1, R3, UR8, 0x2 ;  /* 0x0000000803027c11 */ /* 0x001fc8000f8210ff */
[----:B------:R-:W-:-:S07]  /*0120*/  LEA.HI.X R3, R3, UR9, RZ, 0x2, P1 ;  /* 0x0000000903037c11 */ /* 0x000fce00088f14ff */
[C---:B------:R-:W-:Y:S02]  /*0130*/  @!P0 LEA R4, P1, R7.reuse, R2, 0x2 ;  /* 0x0000000207048211 */ /* 0x040fe400078210ff */
[----:B------:R-:W2:Y:S02]  /*0140*/  LDG.E R2, desc[UR6][R2.64] ;  /* 0x0000000602027981 */ /* 0x000ea4000c1e1900 */
[----:B------:R-:W-:-:S06]  /*0150*/  @!P0 LEA.HI.X R5, R7, R3, RZ, 0x2, P1 ;  /* 0x0000000307058211 */ /* 0x000fcc00008f14ff */
[----:B------:R-:W2:Y:S02]  /*0160*/  @!P0 LDG.E R5, desc[UR6][R4.64] ;  /* 0x0000000604058981 */ /* 0x000ea4000c1e1900 */
[----:B--2---:R-:W-:Y:S01]  /*0170*/  @!P0 FADD R6, R2, R5 ;  /* 0x0000000502068221 */ /* 0x004fe20000000000 */
[----:B------:R-:W-:-:S07]  /*0180*/  @P0 IMAD.MOV.U32 R6, RZ, RZ, R2 ;  /* 0x000000ffff060224 */ /* 0x000fce00078e0002 */
.L_x_1:
[----:B------:R-:W-:Y:S05]  /*0190*/  BSYNC.RECONVERGENT B0 ;  /* 0x0000000000007941 */ /* 0x000fea0003800200 */
.L_x_0:
[----:B------:R-:W0:Y:S01]  /*01a0*/  S2UR UR5, SR_CgaCtaId ;  /* 0x00000000000579c3 */ /* 0x000e220000008800 */
[----:B------:R-:W-:Y:S01]  /*01b0*/  UMOV UR4, 0x400 ;  /* 0x0000040000047882 */ /* 0x000fe20000000000 */
[----:B------:R-:W-:Y:S01]  /*01c0*/  ISETP.GE.U32.AND P0, PT, R7, 0x2, PT ;  /* 0x000000020700780c */ /* 0x000fe20003f06070 */
[----:B0-----:R-:W-:-:S06]  /*01d0*/  ULEA UR4, UR5, UR4, 0x18 ;  /* 0x0000000405047291 */ /* 0x001fcc000f8ec0ff */
[----:B------:R-:W-:-:S05]  /*01e0*/  LEA R3, R9, UR4, 0x2 ;  /* 0x0000000409037c11 */ /* 0x000fca000f8e10ff */
[----:B------:R0:W-:Y:S01]  /*01f0*/  STS [R3], R6 ;  /* 0x0000000603007388 */ /* 0x0001e20000000800 */
[----:B------:R-:W-:Y:S06]  /*0200*/  BAR.SYNC.DEFER_BLOCKING 0x0 ;  /* 0x0000000000007b1d */ /* 0x000fec0000010000 */
[----:B------:R-:W-:Y:S05]  /*0210*/  @!P0 BRA `(.L_x_2) ;  /* 0x0000000000448947 */ /* 0x000fea0003800000 */
[----:B------:R-:W-:Y:S01]  /*0220*/  SHF.R.U32.HI R8, RZ, 0x1, R7 ;  /* 0x00000001ff087819 */ /* 0x000fe20000011607 */
[----:B------:R-:W-:-:S07]  /*0230*/  IMAD.MOV.U32 R7, RZ, RZ, RZ ;  /* 0x000000ffff077224 */ /* 0x000fce00078e00ff */
.L_x_3:
[----:B------:R-:W-:Y:S02]  /*0240*/  ISETP.GT.U32.AND P0, PT, R8, R9, PT ;  /* 0x000000090800720c */ /* 0x000fe40003f04070 */
[----:B0-----:R-:W-:Y:S02]  /*0250*/  SHF.R.U32.HI R6, RZ, 0x1, R7 ;  /* 0x00000001ff067819 */ /* 0x001fe40000011607 */
[----:B------:R-:W-:-:S13]  /*0260*/  ISETP.GT.U32.AND.EX P0, PT, R7, RZ, PT, P0 ;  /* 0x000000ff0700720c */ /* 0x000fda0003f04100 */
[----:B------:R-:W-:Y:S01]  /*0270*/  @P0 IMAD R2, R8, 0x4, R3 ;  /* 0x0000000408020824 */ /* 0x000fe200078e0203 */
[----:B------:R-:W-:Y:S05]  /*0280*/  @P0 LDS R5, [R3] ;  /* 0x0000000003050984 */ /* 0x000fea0000000800 */
[----:B------:R-:W0:Y:S02]  /*0290*/  @P0 LDS R2, [R2] ;  /* 0x0000000002020984 */ /* 0x000e240000000800 */
[----:B0-----:R-:W-:Y:S01]  /*02a0*/  @P0 FADD R4, R2, R5 ;  /* 0x0000000502040221 */ /* 0x001fe20000000000 */
[----:B------:R-:W-:-:S04]  /*02b0*/  SHF.R.U64 R5, R8, 0x1, R7 ;  /* 0x0000000108057819 */ /* 0x000fc80000001207 */
[----:B------:R1:W-:Y:S01]  /*02c0*/  @P0 STS [R3], R4 ;  /* 0x0000000403000388 */ /* 0x0003e20000000800 */
[----:B------:R-:W-:Y:S01]  /*02d0*/  BAR.SYNC.DEFER_BLOCKING 0x0 ;  /* 0x0000000000007b1d */ /* 0x000fe20000010000 */
[----:B------:R-:W-:Y:S01]  /*02e0*/  ISETP.GT.U32.AND P0, PT, R8, 0x1, PT ;  /* 0x000000010800780c */ /* 0x000fe20003f04070 */
[----:B------:R-:W-:-:S03]  /*02f0*/  IMAD.MOV.U32 R8, RZ, RZ, R5 ;  /* 0x000000ffff087224 */ /* 0x000fc600078e0005 */
[----:B------:R-:W-:Y:S01]  /*0300*/  ISETP.GT.U32.AND.EX P0, PT, R7, RZ, PT, P0 ;  /* 0x000000ff0700720c */ /* 0x000fe20003f04100 */
[----:B------:R-:W-:-:S12]  /*0310*/  IMAD.MOV.U32 R7, RZ, RZ, R6 ;  /* 0x000000ffff077224 */ /* 0x000fd800078e0006 */
[----:B-1----:R-:W-:Y:S05]  /*0320*/  @P0 BRA `(.L_x_3) ;  /* 0xfffffffc00c40947 */ /* 0x002fea000383ffff */
.L_x_2:
[----:B------:R-:W1:Y:S01]  /*0330*/  S2UR UR5, SR_CgaCtaId ;  /* 0x00000000000579c3 */ /* 0x000e620000008800 */
[----:B------:R-:W-:-:S07]  /*0340*/  UMOV UR4, 0x400 ;  /* 0x0000040000047882 */ /* 0x000fce0000000000 */
[----:B0-----:R-:W0:Y:S08]  /*0350*/  LDC.64 R2, c[0x0][0x388] ;  /* 0x0000e200ff027b82 */ /* 0x001e300000000a00 */
[----:B------:R-:W2:Y:S01]  /*0360*/  LDC.64 R4, c[0x0][0x380] ;  /* 0x0000e000ff047b82 */ /* 0x000ea20000000a00 */
[----:B-1----:R-:W-:Y:S01]  /*0370*/  ULEA UR4, UR5, UR4, 0x18 ;  /* 0x0000000405047291 */ /* 0x002fe2000f8ec0ff */
[----:B0-----:R-:W-:-:S08]  /*0380*/  IMAD.WIDE.U32 R2, R0, 0x4, R2 ;  /* 0x0000000400027825 */ /* 0x001fd000078e0002 */
[----:B------:R-:W0:Y:S01]  /*0390*/  LDS R7, [UR4] ;  /* 0x00000004ff077984 */ /* 0x000e220008000800 */
[----:B--2---:R-:W-:-:S03]  /*03a0*/  IMAD.WIDE.U32 R4, R0, 0x4, R4 ;  /* 0x0000000400047825 */ /* 0x004fc600078e0004 */
[----:B0-----:R-:W-:Y:S04]  /*03b0*/  STG.E desc[UR6][R2.64], R7 ;  /* 0x0000000702007986 */ /* 0x001fe8000c101906 */
[----:B------:R-:W-:Y:S01]  /*03c0*/  STG.E desc[UR6][R4.64], R7 ;  /* 0x0000000704007986 */ /* 0x000fe2000c101906 */
[----:B------:R-:W-:Y:S06]  /*03d0*/  BAR.SYNC.DEFER_BLOCKING 0x0 ;  /* 0x0000000000007b1d */ /* 0x000fec0000010000 */
[----:B------:R-:W-:Y:S05]  /*03e0*/  EXIT ;  /* 0x000000000000794d */ /* 0x000fea0003800000 */
.L_x_4:
[----:B------:R-:W-:-:S00]  /*03f0*/  BRA `(.L_x_4) ;  /* 0xfffffffc00fc7947 */ /* 0x000fc0000383ffff */
[----:B------:R-:W-:-:S00]  /*0400*/  NOP ;  /* 0x0000000000007918 */ /* 0x000fc00000000000 */
[----:B------:R-:W-:-:S00]  /*0410*/  NOP ;  /* 0x0000000000007918 */ /* 0x000fc00000000000 */
[----:B------:R-:W-:-:S00]  /*0420*/  NOP ;  /* 0x0000000000007918 */ /* 0x000fc00000000000 */
[----:B------:R-:W-:-:S00]  /*0430*/  NOP ;  /* 0x0000000000007918 */ /* 0x000fc00000000000 */
[----:B------:R-:W-:-:S00]  /*0440*/  NOP ;  /* 0x0000000000007918 */ /* 0x000fc00000000000 */
[----:B------:R-:W-:-:S00]  /*0450*/  NOP ;  /* 0x0000000000007918 */ /* 0x000fc00000000000 */
[----:B------:R-:W-:-:S00]  /*0460*/  NOP ;  /* 0x0000000000007918 */ /* 0x000fc00000000000 */
[----:B------:R-:W-:-:S00]  /*0470*/  NOP ;  /* 0x0000000000007918 */ /* 0x000fc00000000000 */
.L_x_5:


//--------------------- .nv.shared._Z13reduce_kernelPfS_j --------------------------
	.section	.nv.shared._Z13reduce_kernelPfS_j,"aw",@nobits
	.sectionflags	@""
	.align	16
	.zero		1024


//--------------------- .nv.shared.reserved.0     --------------------------
	.section	.nv.shared.reserved.0,"aw",@nobits
	.weak		__nv_reservedSMEM_offset_0_alias
	.size		__nv_reservedSMEM_offset_0_alias, 0, 64
	.other		__nv_reservedSMEM_offset_0_alias,@"STO_CUDA_RESERVED_SHARED STV_DEFAULT"
__nv_reservedSMEM_offset_0_alias:
	.zero		0
	.zero		64


//--------------------- .nv.constant0._Z13reduce_kernelPfS_j --------------------------
	.section	.nv.constant0._Z13reduce_kernelPfS_j,"a",@progbits
	.sectionflags	@""
	.align	4
.nv.constant0._Z13reduce_kernelPfS_j:
	.zero		916


//--------------------- SYMBOLS --------------------------

	.type		.nv.reservedSmem.offset0,@object
	.size		.nv.reservedSmem.offset0,0x4
	.type		.nv.reservedSmem.cap,@object
	.size		.nv.reservedSmem.cap,0x4
